//
// Generated by NVIDIA NVVM Compiler
//
// Compiler Build ID: CL-36424714
// Cuda compilation tools, release 13.0, V13.0.88
// Based on NVVM 20.0.0
//

.version 9.0
.target sm_100
.address_size 64

	// .globl	default_function_kernel

.visible .entry default_function_kernel(
	.param .u64 .ptr .align 1 default_function_kernel_param_0,
	.param .u64 .ptr .align 1 default_function_kernel_param_1,
	.param .u64 .ptr .align 1 default_function_kernel_param_2,
	.param .u64 .ptr .align 1 default_function_kernel_param_3
)
.maxntid 48
{
	.reg .pred 	%p<2>;
	.reg .b32 	%r<17>;
	.reg .b32 	%f<5>;
	.reg .b64 	%rd<15>;

	ld.param.u64 	%rd1, [default_function_kernel_param_0];
	ld.param.u64 	%rd2, [default_function_kernel_param_1];
	ld.param.u64 	%rd3, [default_function_kernel_param_2];
	ld.param.u64 	%rd4, [default_function_kernel_param_3];
	cvta.to.global.u64 	%rd5, %rd2;
	cvta.to.global.u64 	%rd6, %rd3;
	cvta.to.global.u64 	%rd7, %rd1;
	cvta.to.global.u64 	%rd8, %rd4;
	mov.u32 	%r1, %ctaid.x;
	mov.u32 	%r2, %tid.x;
	mad.lo.s32 	%r3, %r1, 48, %r2;
	mul.wide.u32 	%rd9, %r3, 4;
	add.s64 	%rd10, %rd8, %rd9;
	ld.global.nc.f32 	%f1, [%rd10];
	shr.u32 	%r4, %r2, 4;
	mad.lo.s32 	%r5, %r1, 3, %r4;
	mul.hi.u32 	%r6, %r5, -252645135;
	shr.u32 	%r7, %r6, 7;
	mul.lo.s32 	%r8, %r7, 136;
	sub.s32 	%r9, %r5, %r8;
	setp.gt.u32 	%p1, %r9, 67;
	selp.b32 	%r10, 17, 0, %p1;
	mad.lo.s32 	%r11, %r1, -34, %r3;
	mul.hi.u32 	%r12, %r11, -252645135;
	shr.u32 	%r13, %r12, 4;
	mul.lo.s32 	%r14, %r13, 17;
	sub.s32 	%r15, %r11, %r14;
	add.s32 	%r16, %r10, %r15;
	mul.wide.u32 	%rd11, %r16, 4;
	add.s64 	%rd12, %rd7, %rd11;
	ld.global.nc.f32 	%f2, [%rd12];
	add.s64 	%rd13, %rd6, %rd11;
	ld.global.nc.f32 	%f3, [%rd13];
	fma.rn.f32 	%f4, %f1, %f2, %f3;
	add.s64 	%rd14, %rd5, %rd9;
	st.global.f32 	[%rd14], %f4;
	ret;

}


// ===== COMPILED SASS (sm_100) =====

	.target	sm_100

	.elftype	@"ET_EXEC"


//--------------------- .note.nv.tkinfo           --------------------------
	.section	.note.nv.tkinfo,"",@"SHT_NOTE"
	.sectionflags	@"SHF_NOTE_NV_TKINFO"
	.tkinfo
        /*0018*/ 	.word	0x00000002
        /*0030*/ 	.string	""
        /*0030*/ 	.string	"ptxas"
        /*0030*/ 	.string	"Cuda compilation tools, release 13.0, V13.0.88"
        /*0030*/ 	.string	"Build cuda_13.0.r13.0/compiler.36424714_0"
        /*0030*/ 	.string	"-arch sm_100 -m 64 "



//--------------------- .note.nv.cuinfo           --------------------------
	.section	.note.nv.cuinfo,"",@"SHT_NOTE"
	.sectionflags	@"SHF_NOTE_NV_CUINFO"
        /*0018*/ 	.short	0x0002
        /*001a*/ 	.short	0x0064
        /*001c*/ 	.short	0x0082
	.zero		2


//--------------------- .nv.info                  --------------------------
	.section	.nv.info,"",@"SHT_CUDA_INFO"
	.align	4


	//----- nvinfo : EIATTR_REGCOUNT
	.align		4
        /*0000*/ 	.byte	0x04, 0x2f
        /*0002*/ 	.short	(.L_1 - .L_0)
	.align		4
.L_0:
        /*0004*/ 	.word	index@(default_function_kernel)
        /*0008*/ 	.word	0x00000010


	//----- nvinfo : EIATTR_FRAME_SIZE
	.align		4
.L_1:
        /*000c*/ 	.byte	0x04, 0x11
        /*000e*/ 	.short	(.L_3 - .L_2)
	.align		4
.L_2:
        /*0010*/ 	.word	index@(default_function_kernel)
        /*0014*/ 	.word	0x00000000


	//----- nvinfo : EIATTR_MIN_STACK_SIZE
	.align		4
.L_3:
        /*0018*/ 	.byte	0x04, 0x12
        /*001a*/ 	.short	(.L_5 - .L_4)
	.align		4
.L_4:
        /*001c*/ 	.word	index@(default_function_kernel)
        /*0020*/ 	.word	0x00000000
.L_5:


//--------------------- .nv.compat                --------------------------
	.section	.nv.compat,"",@"SHT_CUDA_COMPAT_INFO"
	.align	4
        /*0000*/ 	.byte	0x02, 0x09, 0x00, 0x00, 0x02, 0x02, 0x01, 0x00, 0x02, 0x05, 0x05, 0x00, 0x03, 0x07, 0x01, 0x01
        /*0010*/ 	.byte	0x02, 0x03, 0x00, 0x00, 0x02, 0x06, 0x01, 0x00, 0x04, 0x0b, 0x08, 0x00, 0x09, 0x00, 0x00, 0x00
        /*0020*/ 	.byte	0x00, 0x00, 0x00, 0x00


//--------------------- .nv.info.default_function_kernel --------------------------
	.section	.nv.info.default_function_kernel,"",@"SHT_CUDA_INFO"
	.sectionflags	@""
	.align	4


	//----- nvinfo : EIATTR_CUDA_API_VERSION
	.align		4
        /*0000*/ 	.byte	0x04, 0x37
        /*0002*/ 	.short	(.L_7 - .L_6)
.L_6:
        /*0004*/ 	.word	0x00000082


	//----- nvinfo : EIATTR_KPARAM_INFO
	.align		4
.L_7:
        /*0008*/ 	.byte	0x04, 0x17
        /*000a*/ 	.short	(.L_9 - .L_8)
.L_8:
        /*000c*/ 	.word	0x00000000
        /*0010*/ 	.short	0x0003
        /*0012*/ 	.short	0x0018
        /*0014*/ 	.byte	0x00, 0xf5, 0x21, 0x00


	//----- nvinfo : EIATTR_KPARAM_INFO
	.align		4
.L_9:
        /*0018*/ 	.byte	0x04, 0x17
        /*001a*/ 	.short	(.L_11 - .L_10)
.L_10:
        /*001c*/ 	.word	0x00000000
        /*0020*/ 	.short	0x0002
        /*0022*/ 	.short	0x0010
        /*0024*/ 	.byte	0x00, 0xf5, 0x21, 0x00


	//----- nvinfo : EIATTR_KPARAM_INFO
	.align		4
.L_11:
        /*0028*/ 	.byte	0x04, 0x17
        /*002a*/ 	.short	(.L_13 - .L_12)
.L_12:
        /*002c*/ 	.word	0x00000000
        /*0030*/ 	.short	0x0001
        /*0032*/ 	.short	0x0008
        /*0034*/ 	.byte	0x00, 0xf5, 0x21, 0x00


	//----- nvinfo : EIATTR_KPARAM_INFO
	.align		4
.L_13:
        /*0038*/ 	.byte	0x04, 0x17
        /*003a*/ 	.short	(.L_15 - .L_14)
.L_14:
        /*003c*/ 	.word	0x00000000
        /*0040*/ 	.short	0x0000
        /*0042*/ 	.short	0x0000
        /*0044*/ 	.byte	0x00, 0xf5, 0x21, 0x00


	//----- nvinfo : EIATTR_SPARSE_MMA_MASK
	.align		4
.L_15:
        /*0048*/ 	.byte	0x03, 0x50
        /*004a*/ 	.short	0x0000


	//----- nvinfo : EIATTR_MAXREG_COUNT
	.align		4
        /*004c*/ 	.byte	0x03, 0x1b
        /*004e*/ 	.short	0x00ff


	//----- nvinfo : EIATTR_MERCURY_ISA_VERSION
	.align		4
        /*0050*/ 	.byte	0x03, 0x5f
        /*0052*/ 	.short	0x0101


	//----- nvinfo : EIATTR_VRC_CTA_INIT_COUNT
	.align		4
        /*0054*/ 	.byte	0x02, 0x4a
	.zero		1
	.zero		1


	//----- nvinfo : EIATTR_EXIT_INSTR_OFFSETS
	.align		4
        /*0058*/ 	.byte	0x04, 0x1c
        /*005a*/ 	.short	(.L_17 - .L_16)


	//   ....[0]....
.L_16:
        /*005c*/ 	.word	0x000001e0


	//----- nvinfo : EIATTR_MAX_THREADS
	.align		4
.L_17:
        /*0060*/ 	.byte	0x04, 0x05
        /*0062*/ 	.short	(.L_19 - .L_18)
.L_18:
        /*0064*/ 	.word	0x00000030
        /*0068*/ 	.word	0x00000001
        /*006c*/ 	.word	0x00000001


	//----- nvinfo : EIATTR_CBANK_PARAM_SIZE
	.align		4
.L_19:
        /*0070*/ 	.byte	0x03, 0x19
        /*0072*/ 	.short	0x0020


	//----- nvinfo : EIATTR_PARAM_CBANK
	.align		4
        /*0074*/ 	.byte	0x04, 0x0a
        /*0076*/ 	.short	(.L_21 - .L_20)
	.align		4
.L_20:
        /*0078*/ 	.word	index@(.nv.constant0.default_function_kernel)
        /*007c*/ 	.short	0x0380
        /*007e*/ 	.short	0x0020


	//----- nvinfo : EIATTR_SW_WAR
	.align		4
.L_21:
        /*0080*/ 	.byte	0x04, 0x36
        /*0082*/ 	.short	(.L_23 - .L_22)
.L_22:
        /*0084*/ 	.word	0x00000008
.L_23:


//--------------------- .nv.callgraph             --------------------------
	.section	.nv.callgraph,"",@"SHT_CUDA_CALLGRAPH"
	.align	4
	.sectionentsize	8
	.align		4
        /*0000*/ 	.word	0x00000000
	.align		4
        /*0004*/ 	.word	0xffffffff
	.align		4
        /*0008*/ 	.word	0x00000000
	.align		4
        /*000c*/ 	.word	0xfffffffe
	.align		4
        /*0010*/ 	.word	0x00000000
	.align		4
        /*0014*/ 	.word	0xfffffffd
	.align		4
        /*0018*/ 	.word	0x00000000
	.align		4
        /*001c*/ 	.word	0xfffffffc


//--------------------- .text.default_function_kernel --------------------------
	.section	.text.default_function_kernel,"ax",@progbits
	.align	128
        .global         default_function_kernel
        .type           default_function_kernel,@function
        .size           default_function_kernel,(.L_x_1 - default_function_kernel)
        .other          default_function_kernel,@"STO_CUDA_ENTRY STV_DEFAULT"
default_function_kernel:
.text.default_function_kernel:
[----:B------:R-:W-:Y:S01]  /*0000*/  LDC R1, c[0x0][0x37c] ;  /* 0x0000df00ff017b82 */ /* 0x000fe20000000800 */
[----:B------:R-:W0:Y:S07]  /*0010*/  S2R R11, SR_TID.X ;  /* 0x00000000000b7919 */ /* 0x000e2e0000002100 */
[----:B------:R-:W1:Y:S01]  /*0020*/  LDC.64 R6, c[0x0][0x390] ;  /* 0x0000e400ff067b82 */ /* 0x000e620000000a00 */
[----:B------:R-:W2:Y:S01]  /*0030*/  LDCU.64 UR4, c[0x0][0x358] ;  /* 0x00006b00ff0477ac */ /* 0x000ea20008000a00 */
[----:B------:R-:W3:Y:S01]  /*0040*/  S2R R8, SR_CTAID.X ;  /* 0x0000000000087919 */ /* 0x000ee20000002500 */
[--C-:B0-----:R-:W-:Y:S01]  /*0050*/  SHF.R.U32.HI R0, RZ, 0x4, R11.reuse ;  /* 0x00000004ff007819 */ /* 0x101fe2000001160b */
[----:B---3--:R-:W-:-:S04]  /*0060*/  IMAD R11, R8, 0x30, R11 ;  /* 0x00000030080b7824 */ /* 0x008fc800078e020b */
[C---:B------:R-:W-:Y:S02]  /*0070*/  IMAD R0, R8.reuse, 0x3, R0 ;  /* 0x0000000308007824 */ /* 0x040fe400078e0200 */
[----:B------:R-:W-:Y:S02]  /*0080*/  IMAD R8, R8, -0x22, R11 ;  /* 0xffffffde08087824 */ /* 0x000fe400078e020b */
[----:B------:R-:W-:-:S04]  /*0090*/  IMAD.HI.U32 R2, R0, -0xf0f0f0f, RZ ;  /* 0xf0f0f0f100027827 */ /* 0x000fc800078e00ff */
[----:B------:R-:W-:Y:S01]  /*00a0*/  IMAD.HI.U32 R9, R8, -0xf0f0f0f, RZ ;  /* 0xf0f0f0f108097827 */ /* 0x000fe200078e00ff */
[----:B------:R-:W-:Y:S02]  /*00b0*/  SHF.R.U32.HI R5, RZ, 0x7, R2 ;  /* 0x00000007ff057819 */ /* 0x000fe40000011602 */
[----:B------:R-:W0:Y:S02]  /*00c0*/  LDC.64 R2, c[0x0][0x398] ;  /* 0x0000e600ff027b82 */ /* 0x000e240000000a00 */
[----:B------:R-:W-:Y:S01]  /*00d0*/  SHF.R.U32.HI R9, RZ, 0x4, R9 ;  /* 0x00000004ff097819 */ /* 0x000fe20000011609 */
[----:B------:R-:W-:-:S04]  /*00e0*/  IMAD R0, R5, -0x88, R0 ;  /* 0xffffff7805007824 */ /* 0x000fc800078e0200 */
[----:B------:R-:W-:Y:S01]  /*00f0*/  IMAD R9, R9, -0x11, R8 ;  /* 0xffffffef09097824 */ /* 0x000fe200078e0208 */
[----:B------:R-:W3:Y:S01]  /*0100*/  LDC.64 R4, c[0x0][0x380] ;  /* 0x0000e000ff047b82 */ /* 0x000ee20000000a00 */
[----:B------:R-:W-:-:S03]  /*0110*/  ISETP.GT.U32.AND P0, PT, R0, 0x43, PT ;  /* 0x000000430000780c */ /* 0x000fc60003f04070 */
[----:B------:R-:W-:-:S10]  /*0120*/  IADD3 R13, PT, PT, R9, 0x11, RZ ;  /* 0x00000011090d7810 */ /* 0x000fd40007ffe0ff */
[----:B------:R-:W-:Y:S01]  /*0130*/  @!P0 IADD3 R13, PT, PT, R9, RZ, RZ ;  /* 0x000000ff090d8210 */ /* 0x000fe20007ffe0ff */
[----:B0-----:R-:W-:Y:S01]  /*0140*/  IMAD.WIDE.U32 R2, R11, 0x4, R2 ;  /* 0x000000040b027825 */ /* 0x001fe200078e0002 */
[----:B------:R-:W0:Y:S03]  /*0150*/  LDC.64 R8, c[0x0][0x388] ;  /* 0x0000e200ff087b82 */ /* 0x000e260000000a00 */
[C---:B-1----:R-:W-:Y:S02]  /*0160*/  IMAD.WIDE.U32 R6, R13.reuse, 0x4, R6 ;  /* 0x000000040d067825 */ /* 0x042fe400078e0006 */
[----:B--2---:R-:W2:Y:S02]  /*0170*/  LDG.E.CONSTANT R2, desc[UR4][R2.64] ;  /* 0x0000000402027981 */ /* 0x004ea4000c1e9900 */
[----:B---3--:R-:W-:Y:S02]  /*0180*/  IMAD.WIDE.U32 R4, R13, 0x4, R4 ;  /* 0x000000040d047825 */ /* 0x008fe400078e0004 */
[----:B------:R-:W2:Y:S04]  /*0190*/  LDG.E.CONSTANT R7, desc[UR4][R6.64] ;  /* 0x0000000406077981 */ /* 0x000ea8000c1e9900 */
[----:B------:R-:W2:Y:S01]  /*01a0*/  LDG.E.CONSTANT R5, desc[UR4][R4.64] ;  /* 0x0000000404057981 */ /* 0x000ea2000c1e9900 */
[----:B0-----:R-:W-:-:S04]  /*01b0*/  IMAD.WIDE.U32 R8, R11, 0x4, R8 ;  /* 0x000000040b087825 */ /* 0x001fc800078e0008 */
[----:B--2---:R-:W-:-:S05]  /*01c0*/  FFMA R11, R2, R5, R7 ;  /* 0x00000005020b7223 */ /* 0x004fca0000000007 */
[----:B------:R-:W-:Y:S01]  /*01d0*/  STG.E desc[UR4][R8.64], R11 ;  /* 0x0000000b08007986 */ /* 0x000fe2000c101904 */
[----:B------:R-:W-:Y:S05]  /*01e0*/  EXIT ;  /* 0x000000000000794d */ /* 0x000fea0003800000 */
.L_x_0:
[----:B------:R-:W-:-:S00]  /*01f0*/  BRA `(.L_x_0) ;  /* 0xfffffffc00fc7947 */ /* 0x000fc0000383ffff */
[----:B------:R-:W-:-:S00]  /*0200*/  NOP ;  /* 0x0000000000007918 */ /* 0x000fc00000000000 */
[----:B------:R-:W-:-:S00]  /*0210*/  NOP ;  /* 0x0000000000007918 */ /* 0x000fc00000000000 */
[----:B------:R-:W-:-:S00]  /*0220*/  NOP ;  /* 0x0000000000007918 */ /* 0x000fc00000000000 */
[----:B------:R-:W-:-:S00]  /*0230*/  NOP ;  /* 0x0000000000007918 */ /* 0x000fc00000000000 */
[----:B------:R-:W-:-:S00]  /*0240*/  NOP ;  /* 0x0000000000007918 */ /* 0x000fc00000000000 */
[----:B------:R-:W-:-:S00]  /*0250*/  NOP ;  /* 0x0000000000007918 */ /* 0x000fc00000000000 */
[----:B------:R-:W-:-:S00]  /*0260*/  NOP ;  /* 0x0000000000007918 */ /* 0x000fc00000000000 */
[----:B------:R-:W-:-:S00]  /*0270*/  NOP ;  /* 0x0000000000007918 */ /* 0x000fc00000000000 */
.L_x_1:


//--------------------- .nv.shared.reserved.0     --------------------------
	.section	.nv.shared.reserved.0,"aw",@nobits
	.weak		__nv_reservedSMEM_offset_0_alias
	.size		__nv_reservedSMEM_offset_0_alias, 0, 64
	.other		__nv_reservedSMEM_offset_0_alias,@"STO_CUDA_RESERVED_SHARED STV_DEFAULT"
__nv_reservedSMEM_offset_0_alias:
	.zero		0
	.zero		64


//--------------------- .nv.constant0.default_function_kernel --------------------------
	.section	.nv.constant0.default_function_kernel,"a",@progbits
	.sectionflags	@""
	.align	4
.nv.constant0.default_function_kernel:
	.zero		928


//--------------------- SYMBOLS --------------------------

	.type		.nv.reservedSmem.offset0,@object
	.size		.nv.reservedSmem.offset0,0x4
